	.headerflags	@"EF_CUDA_TEXMODE_UNIFIED EF_CUDA_64BIT_ADDRESS EF_CUDA_ACCELERATORS EF_CUDA_SM90 EF_CUDA_VIRTUAL_SM(EF_CUDA_SM90)"
	.elftype	@"ET_EXEC"


//--------------------- .nv.info                  --------------------------
	.section	.nv.info,"",@"SHT_CUDA_INFO"
	.align	4


	//----- nvinfo : EIATTR_REGCOUNT
	.align		4
        /*0000*/ 	.byte	0x04, 0x2f
        /*0002*/ 	.short	(.L_1 - .L_0)
	.align		4
.L_0:
        /*0004*/ 	.word	index@(triton_poi_fused_cat_2)
        /*0008*/ 	.word	0x00000012


	//----- nvinfo : EIATTR_MIN_STACK_SIZE
	.align		4
.L_1:
        /*000c*/ 	.byte	0x04, 0x12
        /*000e*/ 	.short	(.L_3 - .L_2)
	.align		4
.L_2:
        /*0010*/ 	.word	index@(triton_poi_fused_cat_2)
        /*0014*/ 	.word	0x00000000


	//----- nvinfo : EIATTR_FRAME_SIZE
	.align		4
.L_3:
        /*0018*/ 	.byte	0x04, 0x11
        /*001a*/ 	.short	(.L_5 - .L_4)
	.align		4
.L_4:
        /*001c*/ 	.word	index@(triton_poi_fused_cat_2)
        /*0020*/ 	.word	0x00000000


	//----- nvinfo : EIATTR_MIN_STACK_SIZE
	.align		4
.L_5:
        /*0024*/ 	.byte	0x04, 0x12
        /*0026*/ 	.short	(.L_7 - .L_6)
	.align		4
.L_6:
        /*0028*/ 	.word	index@(triton_poi_fused_cat_2)
        /*002c*/ 	.word	0x00000000
.L_7:


//--------------------- .nv.info.triton_poi_fused_cat_2 --------------------------
	.section	.nv.info.triton_poi_fused_cat_2,"",@"SHT_CUDA_INFO"
	.sectionflags	@""
	.align	4


	//----- nvinfo : EIATTR_CUDA_API_VERSION
	.align		4
        /*0000*/ 	.byte	0x04, 0x37
        /*0002*/ 	.short	(.L_9 - .L_8)
.L_8:
        /*0004*/ 	.word	0x0000007c


	//----- nvinfo : EIATTR_KPARAM_INFO
	.align		4
.L_9:
        /*0008*/ 	.byte	0x04, 0x17
        /*000a*/ 	.short	(.L_11 - .L_10)
.L_10:
        /*000c*/ 	.word	0x00000000
        /*0010*/ 	.short	0x0003
        /*0012*/ 	.short	0x0018
        /*0014*/ 	.byte	0x00, 0xf0, 0x11, 0x00


	//----- nvinfo : EIATTR_KPARAM_INFO
	.align		4
.L_11:
        /*0018*/ 	.byte	0x04, 0x17
        /*001a*/ 	.short	(.L_13 - .L_12)
.L_12:
        /*001c*/ 	.word	0x00000000
        /*0020*/ 	.short	0x0002
        /*0022*/ 	.short	0x0010
        /*0024*/ 	.byte	0x00, 0xf4, 0x21, 0x00


	//----- nvinfo : EIATTR_KPARAM_INFO
	.align		4
.L_13:
        /*0028*/ 	.byte	0x04, 0x17
        /*002a*/ 	.short	(.L_15 - .L_14)
.L_14:
        /*002c*/ 	.word	0x00000000
        /*0030*/ 	.short	0x0001
        /*0032*/ 	.short	0x0008
        /*0034*/ 	.byte	0x00, 0xf4, 0x21, 0x00


	//----- nvinfo : EIATTR_KPARAM_INFO
	.align		4
.L_15:
        /*0038*/ 	.byte	0x04, 0x17
        /*003a*/ 	.short	(.L_17 - .L_16)
.L_16:
        /*003c*/ 	.word	0x00000000
        /*0040*/ 	.short	0x0000
        /*0042*/ 	.short	0x0000
        /*0044*/ 	.byte	0x00, 0xf4, 0x21, 0x00


	//----- nvinfo : EIATTR_SPARSE_MMA_MASK
	.align		4
.L_17:
        /*0048*/ 	.byte	0x03, 0x50
        /*004a*/ 	.short	0x0000


	//----- nvinfo : EIATTR_MAXREG_COUNT
	.align		4
        /*004c*/ 	.byte	0x03, 0x1b
        /*004e*/ 	.short	0x00ff


	//----- nvinfo : EIATTR_EXIT_INSTR_OFFSETS
	.align		4
        /*0050*/ 	.byte	0x04, 0x1c
        /*0052*/ 	.short	(.L_19 - .L_18)


	//   ....[0]....
.L_18:
        /*0054*/ 	.word	0x00000620


	//   ....[1]....
        /*0058*/ 	.word	0x00000640


	//----- nvinfo : EIATTR_REQNTID
	.align		4
.L_19:
        /*005c*/ 	.byte	0x04, 0x10
        /*005e*/ 	.short	(.L_21 - .L_20)
.L_20:
        /*0060*/ 	.word	0x00000080
        /*0064*/ 	.word	0x00000001
        /*0068*/ 	.word	0x00000001


	//----- nvinfo : EIATTR_CBANK_PARAM_SIZE
	.align		4
.L_21:
        /*006c*/ 	.byte	0x03, 0x19
        /*006e*/ 	.short	0x001c


	//----- nvinfo : EIATTR_PARAM_CBANK
	.align		4
        /*0070*/ 	.byte	0x04, 0x0a
        /*0072*/ 	.short	(.L_23 - .L_22)
	.align		4
.L_22:
        /*0074*/ 	.word	index@(.nv.constant0.triton_poi_fused_cat_2)
        /*0078*/ 	.short	0x0210
        /*007a*/ 	.short	0x001c


	//----- nvinfo : EIATTR_SW_WAR
	.align		4
.L_23:
        /*007c*/ 	.byte	0x04, 0x36
        /*007e*/ 	.short	(.L_25 - .L_24)
.L_24:
        /*0080*/ 	.word	0x00000008
.L_25:


//--------------------- .nv.callgraph             --------------------------
	.section	.nv.callgraph,"",@"SHT_CUDA_CALLGRAPH"
	.align	4
	.sectionentsize	8
	.align		4
        /*0000*/ 	.word	0x00000000
	.align		4
        /*0004*/ 	.word	0xffffffff
	.align		4
        /*0008*/ 	.word	0x00000000
	.align		4
        /*000c*/ 	.word	0xfffffffe
	.align		4
        /*0010*/ 	.word	0x00000000
	.align		4
        /*0014*/ 	.word	0xfffffffd
	.align		4
        /*0018*/ 	.word	0x00000000
	.align		4
        /*001c*/ 	.word	0xfffffffc


//--------------------- .text.triton_poi_fused_cat_2 --------------------------
	.section	.text.triton_poi_fused_cat_2,"ax",@progbits
	.align	128
        .global         triton_poi_fused_cat_2
        .type           triton_poi_fused_cat_2,@function
        .size           triton_poi_fused_cat_2,(.L_x_1 - triton_poi_fused_cat_2)
        .other          triton_poi_fused_cat_2,@"STO_CUDA_ENTRY STV_DEFAULT"
triton_poi_fused_cat_2:
.text.triton_poi_fused_cat_2:
[----:B------:R-:W0:Y:S02]  /*0000*/  LDC R1, c[0x0][0x28] ;  /* 0x00000a00ff017b82 */ /* 0x000e240000000800 */
[----:B------:R-:W1:Y:S01]  /*0010*/  S2R R0, SR_TID.X ;  /* 0x0000000000007919 */ /* 0x000e620000002100 */
[----:B------:R-:W2:Y:S01]  /*0020*/  LDC.64 R6, c[0x0][0x210] ;  /* 0x00008400ff067b82 */ /* 0x000ea20000000a00 */
[----:B------:R-:W-:Y:S01]  /*0030*/  ULDC.64 UR4, c[0x0][0x208] ;  /* 0x0000820000047ab9 */ /* 0x000fe20000000a00 */
[----:B------:R-:W-:Y:S01]  /*0040*/  ULDC.64 UR6, c[0x0][0x218] ;  /* 0x0000860000067ab9 */ /* 0x000fe20000000a00 */
[----:B------:R-:W3:Y:S01]  /*0050*/  S2R R3, SR_CTAID.X ;  /* 0x0000000000037919 */ /* 0x000ee20000002500 */
[----:B-1----:R-:W-:-:S05]  /*0060*/  IMAD.SHL.U32 R0, R0, 0x2, RZ ;  /* 0x0000000200007824 */ /* 0x002fca00078e00ff */
[----:B------:R-:W-:-:S05]  /*0070*/  LOP3.LUT R0, R0, 0xfe, RZ, 0xc0, !PT ;  /* 0x000000fe00007812 */ /* 0x000fca00078ec0ff */
[----:B---3--:R-:W-:-:S05]  /*0080*/  IMAD R0, R3, 0x100, R0 ;  /* 0x0000010003007824 */ /* 0x008fca00078e0200 */
[----:B------:R-:W-:Y:S02]  /*0090*/  SHF.R.S32.HI R3, RZ, 0x1f, R0 ;  /* 0x0000001fff037819 */ /* 0x000fe40000011400 */
[----:B------:R-:W-:Y:S02]  /*00a0*/  ISETP.GE.AND P0, PT, R0, 0x200, PT ;  /* 0x000002000000780c */ /* 0x000fe40003f06270 */
[CC--:B------:R-:W-:Y:S02]  /*00b0*/  LEA.HI R2, R3.reuse, R0.reuse, RZ, 0x4 ;  /* 0x0000000003027211 */ /* 0x0c0fe400078f20ff */
[----:B------:R-:W-:Y:S02]  /*00c0*/  LEA.HI R5, R3, R0, RZ, 0x7 ;  /* 0x0000000003057211 */ /* 0x000fe400078f38ff */
[----:B------:R-:W-:Y:S02]  /*00d0*/  SHF.R.S32.HI R4, RZ, 0x4, R2 ;  /* 0x00000004ff047819 */ /* 0x000fe40000011402 */
[----:B------:R-:W-:-:S02]  /*00e0*/  SHF.R.S32.HI R8, RZ, 0x7, R5 ;  /* 0x00000007ff087819 */ /* 0x000fc40000011405 */
[----:B------:R-:W-:Y:S02]  /*00f0*/  LEA.HI R3, R4, R4, RZ, 0x3 ;  /* 0x0000000404037211 */ /* 0x000fe400078f18ff */
[----:B------:R-:W-:Y:S01]  /*0100*/  LOP3.LUT R5, R5, 0xffffff80, RZ, 0xc0, !PT ;  /* 0xffffff8005057812 */ /* 0x000fe200078ec0ff */
[----:B------:R-:W-:Y:S01]  /*0110*/  IMAD.SHL.U32 R9, R8, 0x40, RZ ;  /* 0x0000004008097824 */ /* 0x000fe200078e00ff */
[----:B------:R-:W-:-:S04]  /*0120*/  LOP3.LUT R3, R3, 0xfffffff8, RZ, 0xc0, !PT ;  /* 0xfffffff803037812 */ /* 0x000fc800078ec0ff */
[----:B------:R-:W-:Y:S02]  /*0130*/  IADD3 R3, R4, -R3, RZ ;  /* 0x8000000304037210 */ /* 0x000fe40007ffe0ff */
[----:B------:R-:W-:Y:S02]  /*0140*/  IADD3 R11, R9, R0, -R5 ;  /* 0x00000000090b7210 */ /* 0x000fe40007ffe805 */
[C---:B------:R-:W-:Y:S01]  /*0150*/  ISETP.GE.AND P1, PT, R3.reuse, 0x4, PT ;  /* 0x000000040300780c */ /* 0x040fe20003f26270 */
[----:B------:R-:W-:Y:S01]  /*0160*/  IMAD.SHL.U32 R8, R3, 0x10, RZ ;  /* 0x0000001003087824 */ /* 0x000fe200078e00ff */
[----:B------:R-:W-:Y:S01]  /*0170*/  LOP3.LUT R5, R2, 0xfffffff0, RZ, 0xc0, !PT ;  /* 0xfffffff002057812 */ /* 0x000fe200078ec0ff */
[----:B--2---:R-:W-:Y:S01]  /*0180*/  IMAD.WIDE R6, R11, 0x4, R6 ;  /* 0x000000040b067825 */ /* 0x004fe200078e0206 */
[C---:B------:R-:W-:Y:S02]  /*0190*/  ISETP.LT.AND P3, PT, R0.reuse, 0x200, !P1 ;  /* 0x000002000000780c */ /* 0x040fe40004f61270 */
[----:B------:R-:W-:Y:S01]  /*01a0*/  SHF.R.S32.HI R11, RZ, 0x1f, R9 ;  /* 0x0000001fff0b7819 */ /* 0x000fe20000011409 */
[----:B------:R-:W-:Y:S01]  /*01b0*/  IMAD.IADD R2, R0, 0x1, -R5 ;  /* 0x0000000100027824 */ /* 0x000fe200078e0a05 */
[----:B------:R-:W-:-:S02]  /*01c0*/  CS2R R4, SRZ ;  /* 0x0000000000047805 */ /* 0x000fc4000001ff00 */
[----:B------:R-:W-:Y:S02]  /*01d0*/  ISETP.GT.AND P2, PT, R3, 0x3, !P0 ;  /* 0x000000030300780c */ /* 0x000fe40004744270 */
[----:B------:R-:W-:Y:S02]  /*01e0*/  IADD3 R9, P4, P5, R8, R2, R9 ;  /* 0x0000000208097210 */ /* 0x000fe40007d9e009 */
[----:B------:R-:W-:Y:S02]  /*01f0*/  SHF.R.S32.HI R2, RZ, 0x1f, R2 ;  /* 0x0000001fff027819 */ /* 0x000fe40000011402 */
[----:B------:R-:W-:Y:S01]  /*0200*/  SHF.R.S32.HI R8, RZ, 0x1f, R8 ;  /* 0x0000001fff087819 */ /* 0x000fe20000011408 */
[----:B------:R-:W2:Y:S03]  /*0210*/  @P3 LDG.E.64 R4, desc[UR4][R6.64] ;  /* 0x0000000406043981 */ /* 0x000ea6000c1e1b00 */
[----:B------:R-:W-:-:S02]  /*0220*/  IADD3.X R2, R8, R2, R11, P4, P5 ;  /* 0x0000000208027210 */ /* 0x000fc400027ea40b */
[----:B------:R-:W-:Y:S02]  /*0230*/  CS2R R10, SRZ ;  /* 0x00000000000a7805 */ /* 0x000fe4000001ff00 */
[----:B------:R-:W-:-:S04]  /*0240*/  LEA R8, P4, R9, UR6, 0x2 ;  /* 0x0000000609087c11 */ /* 0x000fc8000f8810ff */
[----:B------:R-:W-:-:S05]  /*0250*/  LEA.HI.X R9, R9, UR7, R2, 0x2, P4 ;  /* 0x0000000709097c11 */ /* 0x000fca000a0f1402 */
[----:B------:R-:W3:Y:S01]  /*0260*/  @P2 LDG.E.64 R10, desc[UR4][R8.64+-0x100] ;  /* 0xffff0004080a2981 */ /* 0x000ee2000c1e1b00 */
[----:B------:R-:W-:Y:S01]  /*0270*/  HFMA2.MMA R15, -RZ, RZ, 1.625, 0 ;  /* 0x3e800000ff0f7435 */ /* 0x000fe200000001ff */
[----:B--2---:R-:W-:Y:S02]  /*0280*/  SEL R3, R4, RZ, P3 ;  /* 0x000000ff04037207 */ /* 0x004fe40001800000 */
[----:B------:R-:W-:-:S03]  /*0290*/  SEL R4, R5, RZ, P3 ;  /* 0x000000ff05047207 */ /* 0x000fc60001800000 */
[----:B------:R-:W-:Y:S02]  /*02a0*/  FADD R2, RZ, -R3 ;  /* 0x80000003ff027221 */ /* 0x000fe40000000000 */
[----:B------:R-:W-:Y:S02]  /*02b0*/  FADD R5, RZ, -R4 ;  /* 0x80000004ff057221 */ /* 0x000fe40000000000 */
[----:B------:R-:W-:-:S05]  /*02c0*/  FMUL R6, R2, 1.4426950216293334961 ;  /* 0x3fb8aa3b02067820 */ /* 0x000fca0000400000 */
[----:B------:R-:W-:Y:S02]  /*02d0*/  FSETP.GEU.AND P3, PT, R6, -126, PT ;  /* 0xc2fc00000600780b */ /* 0x000fe40003f6e000 */
[----:B---3--:R-:W-:Y:S01]  /*02e0*/  SEL R2, R10, RZ, P2 ;  /* 0x000000ff0a027207 */ /* 0x008fe20001000000 */
[----:B------:R-:W-:Y:S01]  /*02f0*/  FMUL R10, R5, 1.4426950216293334961 ;  /* 0x3fb8aa3b050a7820 */ /* 0x000fe20000400000 */
[----:B------:R-:W-:-:S03]  /*0300*/  SEL R5, R11, RZ, P2 ;  /* 0x000000ff0b057207 */ /* 0x000fc60001000000 */
[----:B------:R-:W-:Y:S01]  /*0310*/  FADD R7, RZ, -R2 ;  /* 0x80000002ff077221 */ /* 0x000fe20000000000 */
[----:B------:R-:W-:-:S03]  /*0320*/  FSETP.GEU.AND P5, PT, R10, -126, PT ;  /* 0xc2fc00000a00780b */ /* 0x000fc60003fae000 */
[----:B------:R-:W-:Y:S01]  /*0330*/  FMUL R11, R7, 1.4426950216293334961 ;  /* 0x3fb8aa3b070b7820 */ /* 0x000fe20000400000 */
[----:B------:R-:W-:Y:S01]  /*0340*/  FADD R7, RZ, -R5 ;  /* 0x80000005ff077221 */ /* 0x000fe20000000000 */
[----:B------:R-:W-:-:S03]  /*0350*/  @!P3 FMUL R6, R6, 0.5 ;  /* 0x3f0000000606b820 */ /* 0x000fc60000400000 */
[----:B------:R-:W-:Y:S01]  /*0360*/  FMUL R13, R7, 1.4426950216293334961 ;  /* 0x3fb8aa3b070d7820 */ /* 0x000fe20000400000 */
[----:B------:R-:W-:Y:S01]  /*0370*/  FSETP.GEU.AND P4, PT, R11, -126, PT ;  /* 0xc2fc00000b00780b */ /* 0x000fe20003f8e000 */
[----:B------:R-:W1:Y:S03]  /*0380*/  MUFU.EX2 R7, R6 ;  /* 0x0000000600077308 */ /* 0x000e660000000800 */
[----:B------:R-:W-:Y:S01]  /*0390*/  FSETP.GEU.AND P2, PT, R13, -126, PT ;  /* 0xc2fc00000d00780b */ /* 0x000fe20003f4e000 */
[----:B------:R-:W-:-:S04]  /*03a0*/  @!P5 FMUL R10, R10, 0.5 ;  /* 0x3f0000000a0ad820 */ /* 0x000fc80000400000 */
[----:B------:R-:W2:Y:S04]  /*03b0*/  MUFU.EX2 R8, R10 ;  /* 0x0000000a00087308 */ /* 0x000ea80000000800 */
[----:B------:R-:W-:Y:S01]  /*03c0*/  @!P4 FMUL R11, R11, 0.5 ;  /* 0x3f0000000b0bc820 */ /* 0x000fe20000400000 */
[----:B-1----:R-:W-:-:S03]  /*03d0*/  @!P3 FMUL R7, R7, R7 ;  /* 0x000000070707b220 */ /* 0x002fc60000400000 */
[----:B------:R-:W-:Y:S01]  /*03e0*/  @!P2 FMUL R13, R13, 0.5 ;  /* 0x3f0000000d0da820 */ /* 0x000fe20000400000 */
[----:B------:R-:W1:Y:S01]  /*03f0*/  MUFU.EX2 R12, R11 ;  /* 0x0000000b000c7308 */ /* 0x000e620000000800 */
[----:B------:R-:W-:Y:S01]  /*0400*/  FADD R9, R7, 1 ;  /* 0x3f80000007097421 */ /* 0x000fe20000000000 */
[----:B--2---:R-:W-:-:S04]  /*0410*/  @!P5 FMUL R8, R8, R8 ;  /* 0x000000080808d220 */ /* 0x004fc80000400000 */
[----:B------:R-:W-:Y:S02]  /*0420*/  FSETP.GT.AND P3, PT, R9, 8.50705917302346158658e+37, PT ;  /* 0x7e8000000900780b */ /* 0x000fe40003f64000 */
[----:B------:R-:W2:Y:S01]  /*0430*/  MUFU.EX2 R7, R13 ;  /* 0x0000000d00077308 */ /* 0x000ea20000000800 */
[----:B------:R-:W-:Y:S01]  /*0440*/  FADD R8, R8, 1 ;  /* 0x3f80000008087421 */ /* 0x000fe20000000000 */
[----:B------:R-:W-:Y:S01]  /*0450*/  FSEL R10, R15, 1, P3 ;  /* 0x3f8000000f0a7808 */ /* 0x000fe20001800000 */
[----:B-1----:R-:W-:-:S03]  /*0460*/  @!P4 FMUL R12, R12, R12 ;  /* 0x0000000c0c0cc220 */ /* 0x002fc60000400000 */
[----:B------:R-:W-:Y:S01]  /*0470*/  FSETP.GT.AND P4, PT, R8, 8.50705917302346158658e+37, PT ;  /* 0x7e8000000800780b */ /* 0x000fe20003f84000 */
[----:B------:R-:W-:-:S04]  /*0480*/  FADD R12, R12, 1 ;  /* 0x3f8000000c0c7421 */ /* 0x000fc80000000000 */
[----:B------:R-:W-:Y:S01]  /*0490*/  @P3 FMUL R9, R9, 0.25 ;  /* 0x3e80000009093820 */ /* 0x000fe20000400000 */
[----:B------:R-:W-:Y:S01]  /*04a0*/  FSEL R11, R15, 1, P4 ;  /* 0x3f8000000f0b7808 */ /* 0x000fe20002000000 */
[----:B--2---:R-:W-:Y:S01]  /*04b0*/  @!P2 FMUL R7, R7, R7 ;  /* 0x000000070707a220 */ /* 0x004fe20000400000 */
[----:B------:R-:W-:-:S03]  /*04c0*/  FSETP.GT.AND P2, PT, R12, 8.50705917302346158658e+37, PT ;  /* 0x7e8000000c00780b */ /* 0x000fc60003f44000 */
[----:B------:R-:W1:Y:S01]  /*04d0*/  MUFU.RCP R9, R9 ;  /* 0x0000000900097308 */ /* 0x000e620000001000 */
[----:B------:R-:W-:Y:S01]  /*04e0*/  FADD R14, R7, 1 ;  /* 0x3f800000070e7421 */ /* 0x000fe20000000000 */
[----:B------:R-:W-:Y:S01]  /*04f0*/  FSEL R13, R15, 1, P2 ;  /* 0x3f8000000f0d7808 */ /* 0x000fe20001000000 */
[----:B------:R-:W-:Y:S01]  /*0500*/  @P4 FMUL R8, R8, 0.25 ;  /* 0x3e80000008084820 */ /* 0x000fe20000400000 */
[----:B------:R-:W2:Y:S02]  /*0510*/  LDC.64 R6, c[0x0][0x220] ;  /* 0x00008800ff067b82 */ /* 0x000ea40000000a00 */
[----:B------:R-:W-:-:S03]  /*0520*/  FSETP.GT.AND P5, PT, R14, 8.50705917302346158658e+37, PT ;  /* 0x7e8000000e00780b */ /* 0x000fc60003fa4000 */
[----:B------:R-:W3:Y:S01]  /*0530*/  MUFU.RCP R8, R8 ;  /* 0x0000000800087308 */ /* 0x000ee20000001000 */
[----:B------:R-:W-:Y:S01]  /*0540*/  FSEL R15, R15, 1, P5 ;  /* 0x3f8000000f0f7808 */ /* 0x000fe20002800000 */
[----:B------:R-:W-:Y:S01]  /*0550*/  @P2 FMUL R12, R12, 0.25 ;  /* 0x3e8000000c0c2820 */ /* 0x000fe20000400000 */
[----:B-1----:R-:W-:-:S05]  /*0560*/  FMUL R10, R9, R10 ;  /* 0x0000000a090a7220 */ /* 0x002fca0000400000 */
[----:B------:R-:W1:Y:S02]  /*0570*/  MUFU.RCP R12, R12 ;  /* 0x0000000c000c7308 */ /* 0x000e640000001000 */
[----:B------:R-:W-:Y:S01]  /*0580*/  @P5 FMUL R14, R14, 0.25 ;  /* 0x3e8000000e0e5820 */ /* 0x000fe20000400000 */
[----:B------:R-:W-:Y:S01]  /*0590*/  FMUL R10, R3, R10 ;  /* 0x0000000a030a7220 */ /* 0x000fe20000400000 */
[----:B---3--:R-:W-:-:S04]  /*05a0*/  FMUL R11, R8, R11 ;  /* 0x0000000b080b7220 */ /* 0x008fc80000400000 */
[----:B------:R-:W3:Y:S01]  /*05b0*/  MUFU.RCP R14, R14 ;  /* 0x0000000e000e7308 */ /* 0x000ee20000001000 */
[----:B------:R-:W-:Y:S01]  /*05c0*/  FMUL R11, R4, R11 ;  /* 0x0000000b040b7220 */ /* 0x000fe20000400000 */
[----:B--2---:R-:W-:-:S04]  /*05d0*/  IMAD.WIDE R6, R0, 0x4, R6 ;  /* 0x0000000400067825 */ /* 0x004fc800078e0206 */
[----:B-1----:R-:W-:-:S04]  /*05e0*/  FMUL R13, R12, R13 ;  /* 0x0000000d0c0d7220 */ /* 0x002fc80000400000 */
[----:B------:R-:W-:Y:S01]  /*05f0*/  @P1 FMUL R10, R2, R13 ;  /* 0x0000000d020a1220 */ /* 0x000fe20000400000 */
[----:B---3--:R-:W-:-:S04]  /*0600*/  FMUL R8, R14, R15 ;  /* 0x0000000f0e087220 */ /* 0x008fc80000400000 */
[----:B------:R-:W-:Y:S01]  /*0610*/  @P1 FMUL R11, R5, R8 ;  /* 0x00000008050b1220 */ /* 0x000fe20000400000 */
[----:B------:R-:W-:Y:S06]  /*0620*/  @P0 EXIT ;  /* 0x000000000000094d */ /* 0x000fec0003800000 */
[----:B------:R-:W-:Y:S01]  /*0630*/  STG.E.64 desc[UR4][R6.64], R10 ;  /* 0x0000000a06007986 */ /* 0x000fe2000c101b04 */
[----:B------:R-:W-:Y:S05]  /*0640*/  EXIT ;  /* 0x000000000000794d */ /* 0x000fea0003800000 */
.L_x_0:
[----:B------:R-:W-:-:S00]  /*0650*/  BRA `(.L_x_0) ;  /* 0xfffffffc00fc7947 */ /* 0x000fc0000383ffff */
[----:B------:R-:W-:-:S00]  /*0660*/  NOP ;  /* 0x0000000000007918 */ /* 0x000fc00000000000 */
        /* <DEDUP_REMOVED lines=9> */
.L_x_1:


//--------------------- .nv.constant0.triton_poi_fused_cat_2 --------------------------
	.section	.nv.constant0.triton_poi_fused_cat_2,"a",@progbits
	.sectionflags	@""
	.align	4
.nv.constant0.triton_poi_fused_cat_2:
	.zero		556
